//
// Generated by NVIDIA NVVM Compiler
//
// Compiler Build ID: CL-36424714
// Cuda compilation tools, release 13.0, V13.0.88
// Based on NVVM 20.0.0
//

.version 9.0
.target sm_100
.address_size 64

	// .globl	_Z11hello_worldv
.extern .func  (.param .b32 func_retval0) vprintf
(
	.param .b64 vprintf_param_0,
	.param .b64 vprintf_param_1
)
;
.global .align 1 .b8 $str[14] = {72, 101, 108, 108, 111, 44, 32, 87, 111, 114, 108, 100, 10};

.visible .entry _Z11hello_worldv()
{
	.reg .b32 	%r<3>;
	.reg .b64 	%rd<3>;

	mov.u64 	%rd1, $str;
	cvta.global.u64 	%rd2, %rd1;
	{ // callseq 0, 0
	.param .b64 param0;
	st.param.b64 	[param0], %rd2;
	.param .b64 param1;
	st.param.b64 	[param1], 0;
	.param .b32 retval0;
	call.uni (retval0), 
	vprintf, 
	(
	param0, 
	param1
	);
	ld.param.b32 	%r1, [retval0];
	} // callseq 0
	ret;

}


// ===== COMPILED SASS (sm_100) =====

	.target	sm_100

	.elftype	@"ET_EXEC"


//--------------------- .note.nv.tkinfo           --------------------------
	.section	.note.nv.tkinfo,"",@"SHT_NOTE"
	.sectionflags	@"SHF_NOTE_NV_TKINFO"
	.tkinfo
        /*0018*/ 	.word	0x00000002
        /*0030*/ 	.string	""
        /*0030*/ 	.string	"ptxas"
        /*0030*/ 	.string	"Cuda compilation tools, release 13.0, V13.0.88"
        /*0030*/ 	.string	"Build cuda_13.0.r13.0/compiler.36424714_0"
        /*0030*/ 	.string	"-arch sm_100 -m 64 "



//--------------------- .note.nv.cuinfo           --------------------------
	.section	.note.nv.cuinfo,"",@"SHT_NOTE"
	.sectionflags	@"SHF_NOTE_NV_CUINFO"
        /*0018*/ 	.short	0x0002
        /*001a*/ 	.short	0x0064
        /*001c*/ 	.short	0x0082
	.zero		2


//--------------------- .nv.info                  --------------------------
	.section	.nv.info,"",@"SHT_CUDA_INFO"
	.align	4


	//----- nvinfo : EIATTR_REGCOUNT
	.align		4
        /*0000*/ 	.byte	0x04, 0x2f
        /*0002*/ 	.short	(.L_2 - .L_1)
	.align		4
.L_1:
        /*0004*/ 	.word	index@(_Z11hello_worldv)
        /*0008*/ 	.word	0x00000018


	//----- nvinfo : EIATTR_FRAME_SIZE
	.align		4
.L_2:
        /*000c*/ 	.byte	0x04, 0x11
        /*000e*/ 	.short	(.L_4 - .L_3)
	.align		4
.L_3:
        /*0010*/ 	.word	index@(_Z11hello_worldv)
        /*0014*/ 	.word	0x00000000


	//----- nvinfo : EIATTR_MIN_STACK_SIZE
	.align		4
.L_4:
        /*0018*/ 	.byte	0x04, 0x12
        /*001a*/ 	.short	(.L_6 - .L_5)
	.align		4
.L_5:
        /*001c*/ 	.word	index@(_Z11hello_worldv)
        /*0020*/ 	.word	0x00000000
.L_6:


//--------------------- .nv.compat                --------------------------
	.section	.nv.compat,"",@"SHT_CUDA_COMPAT_INFO"
	.align	4
        /*0000*/ 	.byte	0x02, 0x09, 0x00, 0x00, 0x02, 0x02, 0x01, 0x00, 0x02, 0x05, 0x05, 0x00, 0x03, 0x07, 0x01, 0x01
        /*0010*/ 	.byte	0x02, 0x03, 0x00, 0x00, 0x02, 0x06, 0x01, 0x00, 0x04, 0x0b, 0x08, 0x00, 0x09, 0x00, 0x00, 0x00
        /*0020*/ 	.byte	0x00, 0x00, 0x00, 0x00


//--------------------- .nv.info._Z11hello_worldv --------------------------
	.section	.nv.info._Z11hello_worldv,"",@"SHT_CUDA_INFO"
	.sectionflags	@""
	.align	4


	//----- nvinfo : EIATTR_CUDA_API_VERSION
	.align		4
        /*0000*/ 	.byte	0x04, 0x37
        /*0002*/ 	.short	(.L_8 - .L_7)
.L_7:
        /*0004*/ 	.word	0x00000082


	//----- nvinfo : EIATTR_SPARSE_MMA_MASK
	.align		4
.L_8:
        /*0008*/ 	.byte	0x03, 0x50
        /*000a*/ 	.short	0x0000


	//----- nvinfo : EIATTR_MAXREG_COUNT
	.align		4
        /*000c*/ 	.byte	0x03, 0x1b
        /*000e*/ 	.short	0x00ff


	//----- nvinfo : EIATTR_EXTERNS
	.align		4
        /*0010*/ 	.byte	0x04, 0x0f
        /*0012*/ 	.short	(.L_10 - .L_9)


	//   ....[0]....
	.align		4
.L_9:
        /*0014*/ 	.word	index@(vprintf)


	//----- nvinfo : EIATTR_MERCURY_ISA_VERSION
	.align		4
.L_10:
        /*0018*/ 	.byte	0x03, 0x5f
        /*001a*/ 	.short	0x0101


	//----- nvinfo : EIATTR_VRC_CTA_INIT_COUNT
	.align		4
        /*001c*/ 	.byte	0x02, 0x4a
	.zero		1
	.zero		1


	//----- nvinfo : EIATTR_SYSCALL_OFFSETS
	.align		4
        /*0020*/ 	.byte	0x04, 0x46
        /*0022*/ 	.short	(.L_12 - .L_11)


	//   ....[0]....
.L_11:
        /*0024*/ 	.word	0x00000080


	//----- nvinfo : EIATTR_EXIT_INSTR_OFFSETS
	.align		4
.L_12:
        /*0028*/ 	.byte	0x04, 0x1c
        /*002a*/ 	.short	(.L_14 - .L_13)


	//   ....[0]....
.L_13:
        /*002c*/ 	.word	0x00000090


	//----- nvinfo : EIATTR_SW_WAR
	.align		4
.L_14:
        /*0030*/ 	.byte	0x04, 0x36
        /*0032*/ 	.short	(.L_16 - .L_15)
.L_15:
        /*0034*/ 	.word	0x00000008
.L_16:


//--------------------- .nv.callgraph             --------------------------
	.section	.nv.callgraph,"",@"SHT_CUDA_CALLGRAPH"
	.align	4
	.sectionentsize	8
	.align		4
        /*0000*/ 	.word	0x00000000
	.align		4
        /*0004*/ 	.word	0xffffffff
	.align		4
        /*0008*/ 	.word	index@(_Z11hello_worldv)
	.align		4
        /*000c*/ 	.word	index@(vprintf)
	.align		4
        /*0010*/ 	.word	0x00000000
	.align		4
        /*0014*/ 	.word	0xfffffffe
	.align		4
        /*0018*/ 	.word	0x00000000
	.align		4
        /*001c*/ 	.word	0xfffffffd
	.align		4
        /*0020*/ 	.word	0x00000000
	.align		4
        /*0024*/ 	.word	0xfffffffc


//--------------------- .nv.constant4             --------------------------
	.section	.nv.constant4,"a",@progbits
	.align	8
	.align		8
.nv.constant4:
        /*0000*/ 	.dword	vprintf
	.align		8
        /*0008*/ 	.dword	$str


//--------------------- .text._Z11hello_worldv    --------------------------
	.section	.text._Z11hello_worldv,"ax",@progbits
	.align	128
        .global         _Z11hello_worldv
        .type           _Z11hello_worldv,@function
        .size           _Z11hello_worldv,(.L_x_2 - _Z11hello_worldv)
        .other          _Z11hello_worldv,@"STO_CUDA_ENTRY STV_DEFAULT"
_Z11hello_worldv:
.text._Z11hello_worldv:
[----:B------:R-:W0:Y:S01]  /*0000*/  LDC R1, c[0x0][0x37c] ;  /* 0x0000df00ff017b82 */ /* 0x000e220000000800 */
[----:B------:R-:W-:Y:S01]  /*0010*/  MOV R0, 0x0 ;  /* 0x0000000000007802 */ /* 0x000fe20000000f00 */
[----:B------:R-:W1:Y:S01]  /*0020*/  LDCU.64 UR4, c[0x4][0x8] ;  /* 0x01000100ff0477ac */ /* 0x000e620008000a00 */
[----:B------:R-:W-:-:S05]  /*0030*/  CS2R R6, SRZ ;  /* 0x0000000000067805 */ /* 0x000fca000001ff00 */
[----:B------:R2:W3:Y:S01]  /*0040*/  LDC.64 R2, c[0x4][R0] ;  /* 0x0100000000027b82 */ /* 0x0004e20000000a00 */
[----:B-1----:R-:W-:Y:S02]  /*0050*/  IMAD.U32 R4, RZ, RZ, UR4 ;  /* 0x00000004ff047e24 */ /* 0x002fe4000f8e00ff */
[----:B--2---:R-:W-:-:S07]  /*0060*/  IMAD.U32 R5, RZ, RZ, UR5 ;  /* 0x00000005ff057e24 */ /* 0x004fce000f8e00ff */
[----:B------:R-:W-:-:S07]  /*0070*/  LEPC R20, `(.L_x_0) ;  /* 0x000000001014794e */ /* 0x000fce0000000000 */
[----:B0--3--:R-:W-:Y:S05]  /*0080*/  CALL.ABS.NOINC R2 ;  /* 0x0000000002007343 */ /* 0x009fea0003c00000 */
.L_x_0:
[----:B------:R-:W-:Y:S05]  /*0090*/  EXIT ;  /* 0x000000000000794d */ /* 0x000fea0003800000 */
.L_x_1:
[----:B------:R-:W-:-:S00]  /*00a0*/  BRA `(.L_x_1) ;  /* 0xfffffffc00fc7947 */ /* 0x000fc0000383ffff */
[----:B------:R-:W-:-:S00]  /*00b0*/  NOP ;  /* 0x0000000000007918 */ /* 0x000fc00000000000 */
        /* <DEDUP_REMOVED lines=12> */
.L_x_2:


//--------------------- .nv.global.init           --------------------------
	.section	.nv.global.init,"aw",@progbits
.nv.global.init:
	.type		$str,@object
	.size		$str,(.L_0 - $str)
$str:
        /*0000*/ 	.byte	0x48, 0x65, 0x6c, 0x6c, 0x6f, 0x2c, 0x20, 0x57, 0x6f, 0x72, 0x6c, 0x64, 0x0a, 0x00
.L_0:


//--------------------- .nv.shared.reserved.0     --------------------------
	.section	.nv.shared.reserved.0,"aw",@nobits
	.weak		__nv_reservedSMEM_offset_0_alias
	.size		__nv_reservedSMEM_offset_0_alias, 0, 64
	.other		__nv_reservedSMEM_offset_0_alias,@"STO_CUDA_RESERVED_SHARED STV_DEFAULT"
__nv_reservedSMEM_offset_0_alias:
	.zero		0
	.zero		64


//--------------------- .nv.constant0._Z11hello_worldv --------------------------
	.section	.nv.constant0._Z11hello_worldv,"a",@progbits
	.sectionflags	@""
	.align	4
.nv.constant0._Z11hello_worldv:
	.zero		896


//--------------------- SYMBOLS --------------------------

	.type		.nv.reservedSmem.offset0,@object
	.size		.nv.reservedSmem.offset0,0x4
	.type		vprintf,@function
